	.headerflags	@"EF_CUDA_TEXMODE_UNIFIED EF_CUDA_64BIT_ADDRESS EF_CUDA_ACCELERATORS EF_CUDA_SM90 EF_CUDA_VIRTUAL_SM(EF_CUDA_SM90)"
	.elftype	@"ET_EXEC"


//--------------------- .nv.info                  --------------------------
	.section	.nv.info,"",@"SHT_CUDA_INFO"
	.align	4


	//----- nvinfo : EIATTR_REGCOUNT
	.align		4
        /*0000*/ 	.byte	0x04, 0x2f
        /*0002*/ 	.short	(.L_3 - .L_2)
	.align		4
.L_2:
        /*0004*/ 	.word	index@(triton_poi_fused__native_batch_norm_legit_no_training_add_convolution_relu_11)
        /*0008*/ 	.word	0x00000020


	//----- nvinfo : EIATTR_MIN_STACK_SIZE
	.align		4
.L_3:
        /*000c*/ 	.byte	0x04, 0x12
        /*000e*/ 	.short	(.L_5 - .L_4)
	.align		4
.L_4:
        /*0010*/ 	.word	index@(triton_poi_fused__native_batch_norm_legit_no_training_add_convolution_relu_11)
        /*0014*/ 	.word	0x00000000


	//----- nvinfo : EIATTR_FRAME_SIZE
	.align		4
.L_5:
        /*0018*/ 	.byte	0x04, 0x11
        /*001a*/ 	.short	(.L_7 - .L_6)
	.align		4
.L_6:
        /*001c*/ 	.word	index@(triton_poi_fused__native_batch_norm_legit_no_training_add_convolution_relu_11)
        /*0020*/ 	.word	0x00000000


	//----- nvinfo : EIATTR_MIN_STACK_SIZE
	.align		4
.L_7:
        /*0024*/ 	.byte	0x04, 0x12
        /*0026*/ 	.short	(.L_9 - .L_8)
	.align		4
.L_8:
        /*0028*/ 	.word	index@(triton_poi_fused__native_batch_norm_legit_no_training_add_convolution_relu_11)
        /*002c*/ 	.word	0x00000000
.L_9:


//--------------------- .nv.info.triton_poi_fused__native_batch_norm_legit_no_training_add_convolution_relu_11 --------------------------
	.section	.nv.info.triton_poi_fused__native_batch_norm_legit_no_training_add_convolution_relu_11,"",@"SHT_CUDA_INFO"
	.sectionflags	@""
	.align	4


	//----- nvinfo : EIATTR_CUDA_API_VERSION
	.align		4
        /*0000*/ 	.byte	0x04, 0x37
        /*0002*/ 	.short	(.L_11 - .L_10)
.L_10:
        /*0004*/ 	.word	0x0000007c


	//----- nvinfo : EIATTR_KPARAM_INFO
	.align		4
.L_11:
        /*0008*/ 	.byte	0x04, 0x17
        /*000a*/ 	.short	(.L_13 - .L_12)
.L_12:
        /*000c*/ 	.word	0x00000000
        /*0010*/ 	.short	0x000d
        /*0012*/ 	.short	0x0068
        /*0014*/ 	.byte	0x00, 0xf0, 0x11, 0x00


	//----- nvinfo : EIATTR_KPARAM_INFO
	.align		4
.L_13:
        /*0018*/ 	.byte	0x04, 0x17
        /*001a*/ 	.short	(.L_15 - .L_14)
.L_14:
        /*001c*/ 	.word	0x00000000
        /*0020*/ 	.short	0x000c
        /*0022*/ 	.short	0x0060
        /*0024*/ 	.byte	0x00, 0xf4, 0x21, 0x00


	//----- nvinfo : EIATTR_KPARAM_INFO
	.align		4
.L_15:
        /*0028*/ 	.byte	0x04, 0x17
        /*002a*/ 	.short	(.L_17 - .L_16)
.L_16:
        /*002c*/ 	.word	0x00000000
        /*0030*/ 	.short	0x000b
        /*0032*/ 	.short	0x0058
        /*0034*/ 	.byte	0x00, 0xf4, 0x21, 0x00


	//----- nvinfo : EIATTR_KPARAM_INFO
	.align		4
.L_17:
        /*0038*/ 	.byte	0x04, 0x17
        /*003a*/ 	.short	(.L_19 - .L_18)
.L_18:
        /*003c*/ 	.word	0x00000000
        /*0040*/ 	.short	0x000a
        /*0042*/ 	.short	0x0050
        /*0044*/ 	.byte	0x00, 0xf4, 0x21, 0x00


	//----- nvinfo : EIATTR_KPARAM_INFO
	.align		4
.L_19:
        /*0048*/ 	.byte	0x04, 0x17
        /*004a*/ 	.short	(.L_21 - .L_20)
.L_20:
        /*004c*/ 	.word	0x00000000
        /*0050*/ 	.short	0x0009
        /*0052*/ 	.short	0x0048
        /*0054*/ 	.byte	0x00, 0xf4, 0x21, 0x00


	//----- nvinfo : EIATTR_KPARAM_INFO
	.align		4
.L_21:
        /*0058*/ 	.byte	0x04, 0x17
        /*005a*/ 	.short	(.L_23 - .L_22)
.L_22:
        /*005c*/ 	.word	0x00000000
        /*0060*/ 	.short	0x0008
        /*0062*/ 	.short	0x0040
        /*0064*/ 	.byte	0x00, 0xf4, 0x21, 0x00


	//----- nvinfo : EIATTR_KPARAM_INFO
	.align		4
.L_23:
        /*0068*/ 	.byte	0x04, 0x17
        /*006a*/ 	.short	(.L_25 - .L_24)
.L_24:
        /*006c*/ 	.word	0x00000000
        /*0070*/ 	.short	0x0007
        /*0072*/ 	.short	0x0038
        /*0074*/ 	.byte	0x00, 0xf4, 0x21, 0x00


	//----- nvinfo : EIATTR_KPARAM_INFO
	.align		4
.L_25:
        /*0078*/ 	.byte	0x04, 0x17
        /*007a*/ 	.short	(.L_27 - .L_26)
.L_26:
        /*007c*/ 	.word	0x00000000
        /*0080*/ 	.short	0x0006
        /*0082*/ 	.short	0x0030
        /*0084*/ 	.byte	0x00, 0xf4, 0x21, 0x00


	//----- nvinfo : EIATTR_KPARAM_INFO
	.align		4
.L_27:
        /*0088*/ 	.byte	0x04, 0x17
        /*008a*/ 	.short	(.L_29 - .L_28)
.L_28:
        /*008c*/ 	.word	0x00000000
        /*0090*/ 	.short	0x0005
        /*0092*/ 	.short	0x0028
        /*0094*/ 	.byte	0x00, 0xf4, 0x21, 0x00


	//----- nvinfo : EIATTR_KPARAM_INFO
	.align		4
.L_29:
        /*0098*/ 	.byte	0x04, 0x17
        /*009a*/ 	.short	(.L_31 - .L_30)
.L_30:
        /*009c*/ 	.word	0x00000000
        /*00a0*/ 	.short	0x0004
        /*00a2*/ 	.short	0x0020
        /*00a4*/ 	.byte	0x00, 0xf4, 0x21, 0x00


	//----- nvinfo : EIATTR_KPARAM_INFO
	.align		4
.L_31:
        /*00a8*/ 	.byte	0x04, 0x17
        /*00aa*/ 	.short	(.L_33 - .L_32)
.L_32:
        /*00ac*/ 	.word	0x00000000
        /*00b0*/ 	.short	0x0003
        /*00b2*/ 	.short	0x0018
        /*00b4*/ 	.byte	0x00, 0xf4, 0x21, 0x00


	//----- nvinfo : EIATTR_KPARAM_INFO
	.align		4
.L_33:
        /*00b8*/ 	.byte	0x04, 0x17
        /*00ba*/ 	.short	(.L_35 - .L_34)
.L_34:
        /*00bc*/ 	.word	0x00000000
        /*00c0*/ 	.short	0x0002
        /*00c2*/ 	.short	0x0010
        /*00c4*/ 	.byte	0x00, 0xf4, 0x21, 0x00


	//----- nvinfo : EIATTR_KPARAM_INFO
	.align		4
.L_35:
        /*00c8*/ 	.byte	0x04, 0x17
        /*00ca*/ 	.short	(.L_37 - .L_36)
.L_36:
        /*00cc*/ 	.word	0x00000000
        /*00d0*/ 	.short	0x0001
        /*00d2*/ 	.short	0x0008
        /*00d4*/ 	.byte	0x00, 0xf4, 0x21, 0x00


	//----- nvinfo : EIATTR_KPARAM_INFO
	.align		4
.L_37:
        /*00d8*/ 	.byte	0x04, 0x17
        /*00da*/ 	.short	(.L_39 - .L_38)
.L_38:
        /*00dc*/ 	.word	0x00000000
        /*00e0*/ 	.short	0x0000
        /*00e2*/ 	.short	0x0000
        /*00e4*/ 	.byte	0x00, 0xf4, 0x21, 0x00


	//----- nvinfo : EIATTR_SPARSE_MMA_MASK
	.align		4
.L_39:
        /*00e8*/ 	.byte	0x03, 0x50
        /*00ea*/ 	.short	0x0000


	//----- nvinfo : EIATTR_MAXREG_COUNT
	.align		4
        /*00ec*/ 	.byte	0x03, 0x1b
        /*00ee*/ 	.short	0x00ff


	//----- nvinfo : EIATTR_EXIT_INSTR_OFFSETS
	.align		4
        /*00f0*/ 	.byte	0x04, 0x1c
        /*00f2*/ 	.short	(.L_41 - .L_40)


	//   ....[0]....
.L_40:
        /*00f4*/ 	.word	0x00000740


	//----- nvinfo : EIATTR_REQNTID
	.align		4
.L_41:
        /*00f8*/ 	.byte	0x04, 0x10
        /*00fa*/ 	.short	(.L_43 - .L_42)
.L_42:
        /*00fc*/ 	.word	0x00000080
        /*0100*/ 	.word	0x00000001
        /*0104*/ 	.word	0x00000001


	//----- nvinfo : EIATTR_CBANK_PARAM_SIZE
	.align		4
.L_43:
        /*0108*/ 	.byte	0x03, 0x19
        /*010a*/ 	.short	0x006c


	//----- nvinfo : EIATTR_PARAM_CBANK
	.align		4
        /*010c*/ 	.byte	0x04, 0x0a
        /*010e*/ 	.short	(.L_45 - .L_44)
	.align		4
.L_44:
        /*0110*/ 	.word	index@(.nv.constant0.triton_poi_fused__native_batch_norm_legit_no_training_add_convolution_relu_11)
        /*0114*/ 	.short	0x0210
        /*0116*/ 	.short	0x006c


	//----- nvinfo : EIATTR_SW_WAR
	.align		4
.L_45:
        /*0118*/ 	.byte	0x04, 0x36
        /*011a*/ 	.short	(.L_47 - .L_46)
.L_46:
        /*011c*/ 	.word	0x00000008
.L_47:


//--------------------- .nv.callgraph             --------------------------
	.section	.nv.callgraph,"",@"SHT_CUDA_CALLGRAPH"
	.align	4
	.sectionentsize	8
	.align		4
        /*0000*/ 	.word	0x00000000
	.align		4
        /*0004*/ 	.word	0xffffffff
	.align		4
        /*0008*/ 	.word	0x00000000
	.align		4
        /*000c*/ 	.word	0xfffffffe
	.align		4
        /*0010*/ 	.word	0x00000000
	.align		4
        /*0014*/ 	.word	0xfffffffd
	.align		4
        /*0018*/ 	.word	0x00000000
	.align		4
        /*001c*/ 	.word	0xfffffffc


//--------------------- .nv.constant4             --------------------------
	.section	.nv.constant4,"a",@progbits
	.align	8
	.align		8
.nv.constant4:
        /*0000*/ 	.dword	_$_str
	.align		8
        /*0008*/ 	.dword	_$_str_$_2


//--------------------- .text.triton_poi_fused__native_batch_norm_legit_no_training_add_convolution_relu_11 --------------------------
	.section	.text.triton_poi_fused__native_batch_norm_legit_no_training_add_convolution_relu_11,"ax",@progbits
	.align	128
        .global         triton_poi_fused__native_batch_norm_legit_no_training_add_convolution_relu_11
        .type           triton_poi_fused__native_batch_norm_legit_no_training_add_convolution_relu_11,@function
        .size           triton_poi_fused__native_batch_norm_legit_no_training_add_convolution_relu_11,(.L_x_1 - triton_poi_fused__native_batch_norm_legit_no_training_add_convolution_relu_11)
        .other          triton_poi_fused__native_batch_norm_legit_no_training_add_convolution_relu_11,@"STO_CUDA_ENTRY STV_DEFAULT"
triton_poi_fused__native_batch_norm_legit_no_training_add_convolution_relu_11:
.text.triton_poi_fused__native_batch_norm_legit_no_training_add_convolution_relu_11:
[----:B------:R-:W-:Y:S01]  /*0000*/  LDC R1, c[0x0][0x28] ;  /* 0x00000a00ff017b82 */ /* 0x000fe20000000800 */
[----:B------:R-:W1:Y:S07]  /*0010*/  S2R R0, SR_TID.X ;  /* 0x0000000000007919 */ /* 0x000e6e0000002100 */
[----:B------:R-:W2:Y:S01]  /*0020*/  LDC.64 R2, c[0x0][0x240] ;  /* 0x00009000ff027b82 */ /* 0x000ea20000000a00 */
[----:B------:R-:W-:Y:S01]  /*0030*/  ULDC.64 UR4, c[0x0][0x208] ;  /* 0x0000820000047ab9 */ /* 0x000fe20000000a00 */
[----:B------:R-:W3:Y:S06]  /*0040*/  S2R R7, SR_CTAID.X ;  /* 0x0000000000077919 */ /* 0x000eec0000002500 */
[----:B------:R-:W4:Y:S08]  /*0050*/  LDC.64 R14, c[0x0][0x260] ;  /* 0x00009800ff0e7b82 */ /* 0x000f300000000a00 */
[----:B------:R-:W5:Y:S01]  /*0060*/  LDC.64 R10, c[0x0][0x230] ;  /* 0x00008c00ff0a7b82 */ /* 0x000f620000000a00 */
[----:B------:R-:W-:-:S07]  /*0070*/  HFMA2.MMA R17, -RZ, RZ, 1.625, 0 ;  /* 0x3e800000ff117435 */ /* 0x000fce00000001ff */
[----:B------:R-:W5:Y:S01]  /*0080*/  LDC.64 R28, c[0x0][0x228] ;  /* 0x00008a00ff1c7b82 */ /* 0x000f620000000a00 */
[----:B-1----:R-:W-:-:S07]  /*0090*/  SHF.L.U32 R0, R0, 0x1, RZ ;  /* 0x0000000100007819 */ /* 0x002fce00000006ff */
[----:B------:R-:W1:Y:S01]  /*00a0*/  LDC.64 R22, c[0x0][0x248] ;  /* 0x00009200ff167b82 */ /* 0x000e620000000a00 */
[----:B---3--:R-:W-:Y:S02]  /*00b0*/  SHF.R.S32.HI R5, RZ, 0x17, R7 ;  /* 0x00000017ff057819 */ /* 0x008fe40000011407 */
[----:B------:R-:W-:Y:S02]  /*00c0*/  LOP3.LUT R0, R0, 0xfe, RZ, 0xc0, !PT ;  /* 0x000000fe00007812 */ /* 0x000fe400078ec0ff */
[----:B------:R-:W-:-:S03]  /*00d0*/  SGXT R5, R5, 0x1 ;  /* 0x000000010505781a */ /* 0x000fc60000000200 */
[----:B------:R-:W3:Y:S01]  /*00e0*/  LDC.64 R24, c[0x0][0x250] ;  /* 0x00009400ff187b82 */ /* 0x000ee20000000a00 */
[----:B------:R-:W-:-:S04]  /*00f0*/  LEA R0, R7, R0, 0x8 ;  /* 0x0000000007007211 */ /* 0x000fc800078e40ff */
[----:B------:R-:W-:-:S03]  /*0100*/  LEA.HI R5, R5, R0, RZ, 0x4 ;  /* 0x0000000005057211 */ /* 0x000fc600078f20ff */
[----:B------:R-:W1:Y:S01]  /*0110*/  LDC.64 R6, c[0x0][0x258] ;  /* 0x00009600ff067b82 */ /* 0x000e620000000a00 */
[----:B------:R-:W-:-:S04]  /*0120*/  LOP3.LUT R5, R5, 0xfffffff0, RZ, 0xc0, !PT ;  /* 0xfffffff005057812 */ /* 0x000fc800078ec0ff */
[----:B------:R-:W-:-:S03]  /*0130*/  IADD3 R13, R0, -R5, RZ ;  /* 0x80000005000d7210 */ /* 0x000fc60007ffe0ff */
[----:B------:R-:W1:Y:S02]  /*0140*/  LDC.64 R4, c[0x0][0x218] ;  /* 0x00008600ff047b82 */ /* 0x000e640000000a00 */
[----:B--2---:R-:W-:-:S06]  /*0150*/  IMAD.WIDE R2, R13, 0x4, R2 ;  /* 0x000000040d027825 */ /* 0x004fcc00078e0202 */
[----:B------:R-:W2:Y:S01]  /*0160*/  LDG.E.EL.64 R2, desc[UR4][R2.64] ;  /* 0x0000000402027981 */ /* 0x000ea2000c2e1b00 */
[C---:B----4-:R-:W-:Y:S01]  /*0170*/  IMAD.WIDE R14, R13.reuse, 0x4, R14 ;  /* 0x000000040d0e7825 */ /* 0x050fe200078e020e */
[----:B------:R-:W4:Y:S05]  /*0180*/  LDC.64 R20, c[0x0][0x270] ;  /* 0x00009c00ff147b82 */ /* 0x000f2a0000000a00 */
[----:B------:R-:W2:Y:S01]  /*0190*/  LDG.E.EL.64 R14, desc[UR4][R14.64] ;  /* 0x000000040e0e7981 */ /* 0x000ea2000c2e1b00 */
[----:B-----5:R-:W-:-:S06]  /*01a0*/  IMAD.WIDE R10, R13, 0x4, R10 ;  /* 0x000000040d0a7825 */ /* 0x020fcc00078e020a */
[----:B------:R-:W5:Y:S01]  /*01b0*/  LDG.E.EL.64 R10, desc[UR4][R10.64] ;  /* 0x000000040a0a7981 */ /* 0x000f62000c2e1b00 */
[----:B01----:R-:W-:-:S05]  /*01c0*/  IMAD.WIDE R4, R0, 0x4, R4 ;  /* 0x0000000400047825 */ /* 0x003fca00078e0204 */
[----:B------:R-:W5:Y:S01]  /*01d0*/  LDG.E.64 R8, desc[UR4][R4.64] ;  /* 0x0000000404087981 */ /* 0x000f62000c1e1b00 */
[----:B------:R-:W-:-:S04]  /*01e0*/  IMAD.WIDE R6, R13, 0x4, R6 ;  /* 0x000000040d067825 */ /* 0x000fc800078e0206 */
[C---:B------:R-:W-:Y:S02]  /*01f0*/  IMAD.WIDE R28, R13.reuse, 0x4, R28 ;  /* 0x000000040d1c7825 */ /* 0x040fe400078e021c */
[----:B------:R-:W5:Y:S02]  /*0200*/  LDG.E.EL.64 R6, desc[UR4][R6.64] ;  /* 0x0000000406067981 */ /* 0x000f64000c2e1b00 */
[----:B------:R-:W-:-:S04]  /*0210*/  IMAD.WIDE R22, R13, 0x4, R22 ;  /* 0x000000040d167825 */ /* 0x000fc800078e0216 */
[C---:B---3--:R-:W-:Y:S02]  /*0220*/  IMAD.WIDE R24, R13.reuse, 0x4, R24 ;  /* 0x000000040d187825 */ /* 0x048fe400078e0218 */
[----:B------:R-:W3:Y:S02]  /*0230*/  LDG.E.EL.64 R22, desc[UR4][R22.64] ;  /* 0x0000000416167981 */ /* 0x000ee4000c2e1b00 */
[----:B----4-:R-:W-:Y:S02]  /*0240*/  IMAD.WIDE R20, R13, 0x4, R20 ;  /* 0x000000040d147825 */ /* 0x010fe400078e0214 */
[----:B------:R-:W3:Y:S04]  /*0250*/  LDG.E.EL.64 R24, desc[UR4][R24.64] ;  /* 0x0000000418187981 */ /* 0x000ee8000c2e1b00 */
[----:B------:R-:W4:Y:S01]  /*0260*/  LDG.E.EL.64 R20, desc[UR4][R20.64] ;  /* 0x0000000414147981 */ /* 0x000f22000c2e1b00 */
[----:B--2---:R-:W-:Y:S01]  /*0270*/  FADD R2, R2, 9.9999997473787516356e-06 ;  /* 0x3727c5ac02027421 */ /* 0x004fe20000000000 */
[----:B------:R-:W-:-:S05]  /*0280*/  FADD R3, R3, 9.9999997473787516356e-06 ;  /* 0x3727c5ac03037421 */ /* 0x000fca0000000000 */
[----:B------:R-:W0:Y:S01]  /*0290*/  MUFU.SQRT R2, R2 ;  /* 0x0000000200027308 */ /* 0x000e220000002000 */
[----:B------:R-:W-:Y:S01]  /*02a0*/  FADD R15, R15, 9.9999997473787516356e-06 ;  /* 0x3727c5ac0f0f7421 */ /* 0x000fe20000000000 */
[----:B------:R-:W-:-:S06]  /*02b0*/  FADD R14, R14, 9.9999997473787516356e-06 ;  /* 0x3727c5ac0e0e7421 */ /* 0x000fcc0000000000 */
[----:B------:R-:W1:Y:S08]  /*02c0*/  MUFU.SQRT R3, R3 ;  /* 0x0000000300037308 */ /* 0x000e700000002000 */
[----:B------:R-:W2:Y:S01]  /*02d0*/  MUFU.SQRT R16, R15 ;  /* 0x0000000f00107308 */ /* 0x000ea20000002000 */
[----:B0-----:R-:W-:-:S07]  /*02e0*/  FSETP.GT.AND P6, PT, R2, 8.50705917302346158658e+37, PT ;  /* 0x7e8000000200780b */ /* 0x001fce0003fc4000 */
[----:B------:R-:W0:Y:S01]  /*02f0*/  MUFU.SQRT R14, R14 ;  /* 0x0000000e000e7308 */ /* 0x000e220000002000 */
[C---:B-1----:R-:W-:Y:S02]  /*0300*/  FSETP.GT.AND P5, PT, R3.reuse, 8.50705917302346158658e+37, PT ;  /* 0x7e8000000300780b */ /* 0x042fe40003fa4000 */
[----:B------:R-:W-:Y:S02]  /*0310*/  FSETP.GEU.AND P2, PT, R2, 1.175494350822287508e-38, PT ;  /* 0x008000000200780b */ /* 0x000fe40003f4e000 */
[----:B--2---:R-:W-:Y:S01]  /*0320*/  FSETP.GT.AND P3, PT, R16, 8.50705917302346158658e+37, PT ;  /* 0x7e8000001000780b */ /* 0x004fe20003f64000 */
[----:B------:R-:W-:Y:S01]  /*0330*/  @P6 FMUL R2, R2, 0.25 ;  /* 0x3e80000002026820 */ /* 0x000fe20000400000 */
[----:B------:R-:W-:Y:S02]  /*0340*/  FSETP.GEU.AND P1, PT, R3, 1.175494350822287508e-38, PT ;  /* 0x008000000300780b */ /* 0x000fe40003f2e000 */
[----:B------:R-:W-:Y:S02]  /*0350*/  FSEL R15, R17, 1, P6 ;  /* 0x3f800000110f7808 */ /* 0x000fe40003000000 */
[----:B------:R-:W-:-:S02]  /*0360*/  FSETP.GEU.AND P6, PT, R16, 1.175494350822287508e-38, PT ;  /* 0x008000001000780b */ /* 0x000fc40003fce000 */
[C---:B0-----:R-:W-:Y:S02]  /*0370*/  FSETP.GT.AND P4, PT, R14.reuse, 8.50705917302346158658e+37, PT ;  /* 0x7e8000000e00780b */ /* 0x041fe40003f84000 */
[----:B------:R-:W-:Y:S01]  /*0380*/  FSETP.GEU.AND P0, PT, R14, 1.175494350822287508e-38, PT ;  /* 0x008000000e00780b */ /* 0x000fe20003f0e000 */
[----:B------:R-:W-:Y:S02]  /*0390*/  @P5 FMUL R3, R3, 0.25 ;  /* 0x3e80000003035820 */ /* 0x000fe40000400000 */
[----:B------:R-:W-:Y:S02]  /*03a0*/  @P3 FMUL R16, R16, 0.25 ;  /* 0x3e80000010103820 */ /* 0x000fe40000400000 */
[----:B------:R-:W-:-:S04]  /*03b0*/  @!P1 FMUL R3, R3, 16777216 ;  /* 0x4b80000003039820 */ /* 0x000fc80000400000 */
[----:B------:R-:W-:Y:S02]  /*03c0*/  @!P6 FMUL R16, R16, 16777216 ;  /* 0x4b8000001010e820 */ /* 0x000fe40000400000 */
[----:B------:R-:W-:Y:S01]  /*03d0*/  @P4 FMUL R14, R14, 0.25 ;  /* 0x3e8000000e0e4820 */ /* 0x000fe20000400000 */
[----:B------:R-:W-:Y:S03]  /*03e0*/  MUFU.RCP R3, R3 ;  /* 0x0000000300037308 */ /* 0x000fe60000001000 */
[----:B------:R-:W-:Y:S01]  /*03f0*/  @!P0 FMUL R14, R14, 16777216 ;  /* 0x4b8000000e0e8820 */ /* 0x000fe20000400000 */
[----:B------:R-:W-:-:S04]  /*0400*/  FSEL R12, R17, 1, P5 ;  /* 0x3f800000110c7808 */ /* 0x000fc80002800000 */
[----:B------:R-:W-:Y:S01]  /*0410*/  MUFU.RCP R16, R16 ;  /* 0x0000001000107308 */ /* 0x000fe20000001000 */
[C---:B------:R-:W-:Y:S02]  /*0420*/  FSEL R18, R17.reuse, 1, P4 ;  /* 0x3f80000011127808 */ /* 0x040fe40002000000 */
[----:B------:R-:W-:-:S05]  /*0430*/  FSEL R17, R17, 1, P3 ;  /* 0x3f80000011117808 */ /* 0x000fca0001800000 */
[----:B------:R-:W0:Y:S01]  /*0440*/  MUFU.RCP R27, R14 ;  /* 0x0000000e001b7308 */ /* 0x000e220000001000 */
[----:B------:R-:W-:Y:S01]  /*0450*/  @!P2 FMUL R2, R2, 16777216 ;  /* 0x4b8000000202a820 */ /* 0x000fe20000400000 */
[----:B------:R-:W-:Y:S01]  /*0460*/  @!P1 FMUL R12, R12, 16777216 ;  /* 0x4b8000000c0c9820 */ /* 0x000fe20000400000 */
[----:B------:R-:W-:Y:S01]  /*0470*/  @!P6 FMUL R17, R17, 16777216 ;  /* 0x4b8000001111e820 */ /* 0x000fe20000400000 */
[----:B------:R-:W-:Y:S01]  /*0480*/  @!P0 FMUL R18, R18, 16777216 ;  /* 0x4b80000012128820 */ /* 0x000fe20000400000 */
[----:B-----5:R-:W-:Y:S01]  /*0490*/  FADD R8, R8, R10 ;  /* 0x0000000a08087221 */ /* 0x020fe20000000000 */
[----:B------:R-:W-:Y:S02]  /*04a0*/  FADD R9, R9, R11 ;  /* 0x0000000b09097221 */ /* 0x000fe40000000000 */
[----:B------:R1:W2:Y:S01]  /*04b0*/  MUFU.RCP R26, R2 ;  /* 0x00000002001a7308 */ /* 0x0002a20000001000 */
[----:B------:R-:W5:Y:S01]  /*04c0*/  LDC.64 R10, c[0x0][0x210] ;  /* 0x00008400ff0a7b82 */ /* 0x000f620000000a00 */
[----:B0-----:R-:W-:Y:S01]  /*04d0*/  FMUL R27, R27, R18 ;  /* 0x000000121b1b7220 */ /* 0x001fe20000400000 */
[----:B-1----:R-:W-:Y:S01]  /*04e0*/  FMUL R2, R3, R12 ;  /* 0x0000000c03027220 */ /* 0x002fe20000400000 */
[----:B------:R-:W-:-:S05]  /*04f0*/  FMUL R3, R16, R17 ;  /* 0x0000001110037220 */ /* 0x000fca0000400000 */
[----:B------:R-:W0:Y:S08]  /*0500*/  LDC.64 R18, c[0x0][0x268] ;  /* 0x00009a00ff127b82 */ /* 0x000e300000000a00 */
[----:B------:R-:W1:Y:S01]  /*0510*/  LDC.64 R16, c[0x0][0x238] ;  /* 0x00008e00ff107b82 */ /* 0x000e620000000a00 */
[----:B------:R-:W-:Y:S01]  /*0520*/  @!P2 FMUL R15, R15, 16777216 ;  /* 0x4b8000000f0fa820 */ /* 0x000fe20000400000 */
[----:B-----5:R-:W-:-:S04]  /*0530*/  IMAD.WIDE R10, R0, 0x4, R10 ;  /* 0x00000004000a7825 */ /* 0x020fc800078e020a */
[----:B--2---:R-:W-:Y:S02]  /*0540*/  FMUL R26, R26, R15 ;  /* 0x0000000f1a1a7220 */ /* 0x004fe40000400000 */
[----:B------:R-:W2:Y:S01]  /*0550*/  LDG.E.64 R14, desc[UR4][R10.64] ;  /* 0x000000040a0e7981 */ /* 0x000ea2000c1e1b00 */
[----:B0-----:R-:W-:-:S06]  /*0560*/  IMAD.WIDE R18, R13, 0x4, R18 ;  /* 0x000000040d127825 */ /* 0x001fcc00078e0212 */
[----:B------:R-:W4:Y:S01]  /*0570*/  LDG.E.EL.64 R18, desc[UR4][R18.64] ;  /* 0x0000000412127981 */ /* 0x000f22000c2e1b00 */
[----:B-1----:R-:W-:-:S03]  /*0580*/  IMAD.WIDE R16, R13, 0x4, R16 ;  /* 0x000000040d107825 */ /* 0x002fc600078e0210 */
[----:B------:R-:W2:Y:S04]  /*0590*/  LDG.E.EL.64 R12, desc[UR4][R28.64] ;  /* 0x000000041c0c7981 */ /* 0x000ea8000c2e1b00 */
[----:B------:R-:W5:Y:S01]  /*05a0*/  LDG.E.EL.64 R16, desc[UR4][R16.64] ;  /* 0x0000000410107981 */ /* 0x000f62000c2e1b00 */
[----:B------:R-:W-:-:S04]  /*05b0*/  FADD R6, -R6, R8 ;  /* 0x0000000806067221 */ /* 0x000fc80000000100 */
[----:B------:R-:W-:Y:S01]  /*05c0*/  FMUL R27, R27, R6 ;  /* 0x000000061b1b7220 */ /* 0x000fe20000400000 */
[----:B--2---:R-:W-:Y:S01]  /*05d0*/  FADD R12, R14, R12 ;  /* 0x0000000c0e0c7221 */ /* 0x004fe20000000000 */
[----:B------:R-:W-:Y:S02]  /*05e0*/  FADD R13, R15, R13 ;  /* 0x0000000d0f0d7221 */ /* 0x000fe40000000000 */
[----:B------:R-:W0:Y:S01]  /*05f0*/  LDC.64 R14, c[0x0][0x220] ;  /* 0x00008800ff0e7b82 */ /* 0x000e220000000a00 */
[----:B-----5:R-:W-:Y:S01]  /*0600*/  FADD R6, -R16, R12 ;  /* 0x0000000c10067221 */ /* 0x020fe20000000100 */
[----:B------:R-:W-:-:S03]  /*0610*/  FADD R17, -R17, R13 ;  /* 0x0000000d11117221 */ /* 0x000fc60000000100 */
[----:B------:R-:W-:Y:S01]  /*0620*/  FMUL R29, R26, R6 ;  /* 0x000000061a1d7220 */ /* 0x000fe20000400000 */
[----:B------:R-:W-:Y:S01]  /*0630*/  FADD R6, -R7, R9 ;  /* 0x0000000907067221 */ /* 0x000fe20000000100 */
[----:B------:R-:W-:Y:S01]  /*0640*/  FMUL R2, R2, R17 ;  /* 0x0000001102027220 */ /* 0x000fe20000400000 */
[----:B----4-:R-:W-:Y:S02]  /*0650*/  FFMA R27, R18, R27, R20 ;  /* 0x0000001b121b7223 */ /* 0x010fe40000000014 */
[----:B------:R-:W-:Y:S01]  /*0660*/  FMUL R6, R3, R6 ;  /* 0x0000000603067220 */ /* 0x000fe20000400000 */
[----:B---3--:R-:W-:Y:S01]  /*0670*/  FFMA R22, R22, R29, R24 ;  /* 0x0000001d16167223 */ /* 0x008fe20000000018 */
[----:B------:R-:W-:Y:S02]  /*0680*/  FFMA R2, R23, R2, R25 ;  /* 0x0000000217027223 */ /* 0x000fe40000000019 */
[----:B------:R-:W-:Y:S02]  /*0690*/  FFMA R19, R19, R6, R21 ;  /* 0x0000000613137223 */ /* 0x000fe40000000015 */
[C---:B------:R-:W-:Y:S01]  /*06a0*/  FSETP.GEU.AND P0, PT, R22.reuse, -R27, PT ;  /* 0x8000001b1600720b */ /* 0x040fe20003f0e000 */
[----:B------:R-:W-:Y:S01]  /*06b0*/  FADD R22, R22, R27 ;  /* 0x0000001b16167221 */ /* 0x000fe20000000000 */
[C---:B------:R-:W-:Y:S01]  /*06c0*/  FADD R3, R2.reuse, R19 ;  /* 0x0000001302037221 */ /* 0x040fe20000000000 */
[----:B------:R-:W-:-:S03]  /*06d0*/  FSETP.GEU.AND P1, PT, R2, -R19, PT ;  /* 0x800000130200720b */ /* 0x000fc60003f2e000 */
[----:B------:R-:W-:Y:S01]  /*06e0*/  FSEL R2, R22, RZ, P0 ;  /* 0x000000ff16027208 */ /* 0x000fe20000000000 */
[----:B0-----:R-:W-:Y:S01]  /*06f0*/  IMAD.WIDE R14, R0, 0x4, R14 ;  /* 0x00000004000e7825 */ /* 0x001fe200078e020e */
[----:B------:R-:W-:Y:S01]  /*0700*/  FSEL R3, R3, RZ, P1 ;  /* 0x000000ff03037208 */ /* 0x000fe20000800000 */
[----:B------:R-:W-:Y:S04]  /*0710*/  STG.E.64 desc[UR4][R10.64], R12 ;  /* 0x0000000c0a007986 */ /* 0x000fe8000c101b04 */
[----:B------:R-:W-:Y:S04]  /*0720*/  STG.E.64 desc[UR4][R4.64], R8 ;  /* 0x0000000804007986 */ /* 0x000fe8000c101b04 */
[----:B------:R-:W-:Y:S01]  /*0730*/  STG.E.64 desc[UR4][R14.64], R2 ;  /* 0x000000020e007986 */ /* 0x000fe2000c101b04 */
[----:B------:R-:W-:Y:S05]  /*0740*/  EXIT ;  /* 0x000000000000794d */ /* 0x000fea0003800000 */
.L_x_0:
[----:B------:R-:W-:-:S00]  /*0750*/  BRA `(.L_x_0) ;  /* 0xfffffffc00fc7947 */ /* 0x000fc0000383ffff */
[----:B------:R-:W-:-:S00]  /*0760*/  NOP ;  /* 0x0000000000007918 */ /* 0x000fc00000000000 */
        /* <DEDUP_REMOVED lines=9> */
.L_x_1:


//--------------------- .nv.global.init           --------------------------
	.section	.nv.global.init,"aw",@progbits
.nv.global.init:
	.type		_$_str,@object
	.size		_$_str,(_$_str_$_2 - _$_str)
_$_str:
        /*0000*/ 	.byte	0x5f, 0x5f, 0x43, 0x55, 0x44, 0x41, 0x5f, 0x46, 0x54, 0x5a, 0x00
	.type		_$_str_$_2,@object
	.size		_$_str_$_2,(.L_1 - _$_str_$_2)
_$_str_$_2:
        /*000b*/ 	.byte	0x5f, 0x5f, 0x43, 0x55, 0x44, 0x41, 0x5f, 0x50, 0x52, 0x45, 0x43, 0x5f, 0x53, 0x51, 0x52, 0x54
        /*001b*/ 	.byte	0x00
.L_1:


//--------------------- .nv.constant0.triton_poi_fused__native_batch_norm_legit_no_training_add_convolution_relu_11 --------------------------
	.section	.nv.constant0.triton_poi_fused__native_batch_norm_legit_no_training_add_convolution_relu_11,"a",@progbits
	.sectionflags	@""
	.align	4
.nv.constant0.triton_poi_fused__native_batch_norm_legit_no_training_add_convolution_relu_11:
	.zero		636
